//
// Generated by NVIDIA NVVM Compiler
//
// Compiler Build ID: CL-36424714
// Cuda compilation tools, release 13.0, V13.0.88
// Based on NVVM 20.0.0
//

.version 9.0
.target sm_100
.address_size 64

	// .globl	_Z3addiPfS_S_i
.const .align 4 .b8 c_mem[65536];

.visible .entry _Z3addiPfS_S_i(
	.param .u32 _Z3addiPfS_S_i_param_0,
	.param .u64 .ptr .align 1 _Z3addiPfS_S_i_param_1,
	.param .u64 .ptr .align 1 _Z3addiPfS_S_i_param_2,
	.param .u64 .ptr .align 1 _Z3addiPfS_S_i_param_3,
	.param .u32 _Z3addiPfS_S_i_param_4
)
{
	.reg .pred 	%p<2>;
	.reg .b32 	%r<9>;
	.reg .b32 	%f<4>;
	.reg .b64 	%rd<13>;

	ld.param.u32 	%r3, [_Z3addiPfS_S_i_param_0];
	ld.param.u64 	%rd1, [_Z3addiPfS_S_i_param_1];
	ld.param.u64 	%rd2, [_Z3addiPfS_S_i_param_2];
	ld.param.u64 	%rd3, [_Z3addiPfS_S_i_param_3];
	ld.param.u32 	%r4, [_Z3addiPfS_S_i_param_4];
	mov.u32 	%r5, %ctaid.x;
	mov.u32 	%r6, %ntid.x;
	mov.u32 	%r7, %tid.x;
	mad.lo.s32 	%r1, %r5, %r6, %r7;
	mul.lo.s32 	%r2, %r4, %r7;
	setp.ge.s32 	%p1, %r1, %r3;
	@%p1 bra 	$L__BB0_2;
	cvta.to.global.u64 	%rd4, %rd1;
	cvta.to.global.u64 	%rd5, %rd2;
	cvta.to.global.u64 	%rd6, %rd3;
	mul.wide.s32 	%rd7, %r1, 4;
	add.s64 	%rd8, %rd4, %rd7;
	ld.global.f32 	%f1, [%rd8];
	shl.b32 	%r8, %r2, 2;
	cvt.u64.u32 	%rd9, %r8;
	and.b64  	%rd10, %rd9, 65532;
	add.s64 	%rd11, %rd5, %rd10;
	ld.global.f32 	%f2, [%rd11];
	add.f32 	%f3, %f1, %f2;
	add.s64 	%rd12, %rd6, %rd7;
	st.global.f32 	[%rd12], %f3;
$L__BB0_2:
	ret;

}
	// .globl	_Z9add_constiPfS_i
.visible .entry _Z9add_constiPfS_i(
	.param .u32 _Z9add_constiPfS_i_param_0,
	.param .u64 .ptr .align 1 _Z9add_constiPfS_i_param_1,
	.param .u64 .ptr .align 1 _Z9add_constiPfS_i_param_2,
	.param .u32 _Z9add_constiPfS_i_param_3
)
{
	.reg .pred 	%p<2>;
	.reg .b32 	%r<9>;
	.reg .b32 	%f<4>;
	.reg .b64 	%rd<12>;

	ld.param.u32 	%r3, [_Z9add_constiPfS_i_param_0];
	ld.param.u64 	%rd1, [_Z9add_constiPfS_i_param_1];
	ld.param.u64 	%rd2, [_Z9add_constiPfS_i_param_2];
	ld.param.u32 	%r4, [_Z9add_constiPfS_i_param_3];
	mov.u32 	%r5, %ctaid.x;
	mov.u32 	%r6, %ntid.x;
	mov.u32 	%r7, %tid.x;
	mad.lo.s32 	%r1, %r5, %r6, %r7;
	mul.lo.s32 	%r2, %r4, %r7;
	setp.ge.s32 	%p1, %r1, %r3;
	@%p1 bra 	$L__BB1_2;
	cvta.to.global.u64 	%rd3, %rd1;
	cvta.to.global.u64 	%rd4, %rd2;
	mul.wide.s32 	%rd5, %r1, 4;
	add.s64 	%rd6, %rd3, %rd5;
	ld.global.f32 	%f1, [%rd6];
	shl.b32 	%r8, %r2, 2;
	cvt.u64.u32 	%rd7, %r8;
	and.b64  	%rd8, %rd7, 65532;
	mov.u64 	%rd9, c_mem;
	add.s64 	%rd10, %rd9, %rd8;
	ld.const.f32 	%f2, [%rd10];
	add.f32 	%f3, %f1, %f2;
	add.s64 	%rd11, %rd4, %rd5;
	st.global.f32 	[%rd11], %f3;
$L__BB1_2:
	ret;

}


// ===== COMPILED SASS (sm_100) =====

	.target	sm_100

	.elftype	@"ET_EXEC"


//--------------------- .note.nv.tkinfo           --------------------------
	.section	.note.nv.tkinfo,"",@"SHT_NOTE"
	.sectionflags	@"SHF_NOTE_NV_TKINFO"
	.tkinfo
        /*0018*/ 	.word	0x00000002
        /*0030*/ 	.string	""
        /*0030*/ 	.string	"ptxas"
        /*0030*/ 	.string	"Cuda compilation tools, release 13.0, V13.0.88"
        /*0030*/ 	.string	"Build cuda_13.0.r13.0/compiler.36424714_0"
        /*0030*/ 	.string	"-arch sm_100 -m 64 "



//--------------------- .note.nv.cuinfo           --------------------------
	.section	.note.nv.cuinfo,"",@"SHT_NOTE"
	.sectionflags	@"SHF_NOTE_NV_CUINFO"
        /*0018*/ 	.short	0x0002
        /*001a*/ 	.short	0x0064
        /*001c*/ 	.short	0x0082
	.zero		2


//--------------------- .nv.info                  --------------------------
	.section	.nv.info,"",@"SHT_CUDA_INFO"
	.align	4


	//----- nvinfo : EIATTR_REGCOUNT
	.align		4
        /*0000*/ 	.byte	0x04, 0x2f
        /*0002*/ 	.short	(.L_2 - .L_1)
	.align		4
.L_1:
        /*0004*/ 	.word	index@(_Z3addiPfS_S_i)
        /*0008*/ 	.word	0x0000000c


	//----- nvinfo : EIATTR_FRAME_SIZE
	.align		4
.L_2:
        /*000c*/ 	.byte	0x04, 0x11
        /*000e*/ 	.short	(.L_4 - .L_3)
	.align		4
.L_3:
        /*0010*/ 	.word	index@(_Z3addiPfS_S_i)
        /*0014*/ 	.word	0x00000000


	//----- nvinfo : EIATTR_REGCOUNT
	.align		4
.L_4:
        /*0018*/ 	.byte	0x04, 0x2f
        /*001a*/ 	.short	(.L_6 - .L_5)
	.align		4
.L_5:
        /*001c*/ 	.word	index@(_Z9add_constiPfS_i)
        /*0020*/ 	.word	0x0000000c


	//----- nvinfo : EIATTR_FRAME_SIZE
	.align		4
.L_6:
        /*0024*/ 	.byte	0x04, 0x11
        /*0026*/ 	.short	(.L_8 - .L_7)
	.align		4
.L_7:
        /*0028*/ 	.word	index@(_Z9add_constiPfS_i)
        /*002c*/ 	.word	0x00000000


	//----- nvinfo : EIATTR_MIN_STACK_SIZE
	.align		4
.L_8:
        /*0030*/ 	.byte	0x04, 0x12
        /*0032*/ 	.short	(.L_10 - .L_9)
	.align		4
.L_9:
        /*0034*/ 	.word	index@(_Z9add_constiPfS_i)
        /*0038*/ 	.word	0x00000000


	//----- nvinfo : EIATTR_MIN_STACK_SIZE
	.align		4
.L_10:
        /*003c*/ 	.byte	0x04, 0x12
        /*003e*/ 	.short	(.L_12 - .L_11)
	.align		4
.L_11:
        /*0040*/ 	.word	index@(_Z3addiPfS_S_i)
        /*0044*/ 	.word	0x00000000
.L_12:


//--------------------- .nv.compat                --------------------------
	.section	.nv.compat,"",@"SHT_CUDA_COMPAT_INFO"
	.align	4
        /*0000*/ 	.byte	0x02, 0x09, 0x00, 0x00, 0x02, 0x02, 0x01, 0x00, 0x02, 0x05, 0x05, 0x00, 0x03, 0x07, 0x01, 0x01
        /*0010*/ 	.byte	0x02, 0x03, 0x00, 0x00, 0x02, 0x06, 0x01, 0x00, 0x04, 0x0b, 0x08, 0x00, 0x09, 0x00, 0x00, 0x00
        /*0020*/ 	.byte	0x00, 0x00, 0x00, 0x00


//--------------------- .nv.info._Z9add_constiPfS_i --------------------------
	.section	.nv.info._Z9add_constiPfS_i,"",@"SHT_CUDA_INFO"
	.sectionflags	@""
	.align	4


	//----- nvinfo : EIATTR_CUDA_API_VERSION
	.align		4
        /*0000*/ 	.byte	0x04, 0x37
        /*0002*/ 	.short	(.L_14 - .L_13)
.L_13:
        /*0004*/ 	.word	0x00000082


	//----- nvinfo : EIATTR_KPARAM_INFO
	.align		4
.L_14:
        /*0008*/ 	.byte	0x04, 0x17
        /*000a*/ 	.short	(.L_16 - .L_15)
.L_15:
        /*000c*/ 	.word	0x00000000
        /*0010*/ 	.short	0x0003
        /*0012*/ 	.short	0x0018
        /*0014*/ 	.byte	0x00, 0xf0, 0x11, 0x00


	//----- nvinfo : EIATTR_KPARAM_INFO
	.align		4
.L_16:
        /*0018*/ 	.byte	0x04, 0x17
        /*001a*/ 	.short	(.L_18 - .L_17)
.L_17:
        /*001c*/ 	.word	0x00000000
        /*0020*/ 	.short	0x0002
        /*0022*/ 	.short	0x0010
        /*0024*/ 	.byte	0x00, 0xf5, 0x21, 0x00


	//----- nvinfo : EIATTR_KPARAM_INFO
	.align		4
.L_18:
        /*0028*/ 	.byte	0x04, 0x17
        /*002a*/ 	.short	(.L_20 - .L_19)
.L_19:
        /*002c*/ 	.word	0x00000000
        /*0030*/ 	.short	0x0001
        /*0032*/ 	.short	0x0008
        /*0034*/ 	.byte	0x00, 0xf5, 0x21, 0x00


	//----- nvinfo : EIATTR_KPARAM_INFO
	.align		4
.L_20:
        /*0038*/ 	.byte	0x04, 0x17
        /*003a*/ 	.short	(.L_22 - .L_21)
.L_21:
        /*003c*/ 	.word	0x00000000
        /*0040*/ 	.short	0x0000
        /*0042*/ 	.short	0x0000
        /*0044*/ 	.byte	0x00, 0xf0, 0x11, 0x00


	//----- nvinfo : EIATTR_SPARSE_MMA_MASK
	.align		4
.L_22:
        /*0048*/ 	.byte	0x03, 0x50
        /*004a*/ 	.short	0x0000


	//----- nvinfo : EIATTR_MAXREG_COUNT
	.align		4
        /*004c*/ 	.byte	0x03, 0x1b
        /*004e*/ 	.short	0x00ff


	//----- nvinfo : EIATTR_MERCURY_ISA_VERSION
	.align		4
        /*0050*/ 	.byte	0x03, 0x5f
        /*0052*/ 	.short	0x0101


	//----- nvinfo : EIATTR_VRC_CTA_INIT_COUNT
	.align		4
        /*0054*/ 	.byte	0x02, 0x4a
	.zero		1
	.zero		1


	//----- nvinfo : EIATTR_EXIT_INSTR_OFFSETS
	.align		4
        /*0058*/ 	.byte	0x04, 0x1c
        /*005a*/ 	.short	(.L_24 - .L_23)


	//   ....[0]....
.L_23:
        /*005c*/ 	.word	0x00000090


	//   ....[1]....
        /*0060*/ 	.word	0x00000150


	//----- nvinfo : EIATTR_CBANK_PARAM_SIZE
	.align		4
.L_24:
        /*0064*/ 	.byte	0x03, 0x19
        /*0066*/ 	.short	0x001c


	//----- nvinfo : EIATTR_PARAM_CBANK
	.align		4
        /*0068*/ 	.byte	0x04, 0x0a
        /*006a*/ 	.short	(.L_26 - .L_25)
	.align		4
.L_25:
        /*006c*/ 	.word	index@(.nv.constant0._Z9add_constiPfS_i)
        /*0070*/ 	.short	0x0380
        /*0072*/ 	.short	0x001c


	//----- nvinfo : EIATTR_SW_WAR
	.align		4
.L_26:
        /*0074*/ 	.byte	0x04, 0x36
        /*0076*/ 	.short	(.L_28 - .L_27)
.L_27:
        /*0078*/ 	.word	0x00000008
.L_28:


//--------------------- .nv.info._Z3addiPfS_S_i   --------------------------
	.section	.nv.info._Z3addiPfS_S_i,"",@"SHT_CUDA_INFO"
	.sectionflags	@""
	.align	4


	//----- nvinfo : EIATTR_CUDA_API_VERSION
	.align		4
        /*0000*/ 	.byte	0x04, 0x37
        /*0002*/ 	.short	(.L_30 - .L_29)
.L_29:
        /*0004*/ 	.word	0x00000082


	//----- nvinfo : EIATTR_KPARAM_INFO
	.align		4
.L_30:
        /*0008*/ 	.byte	0x04, 0x17
        /*000a*/ 	.short	(.L_32 - .L_31)
.L_31:
        /*000c*/ 	.word	0x00000000
        /*0010*/ 	.short	0x0004
        /*0012*/ 	.short	0x0020
        /*0014*/ 	.byte	0x00, 0xf0, 0x11, 0x00


	//----- nvinfo : EIATTR_KPARAM_INFO
	.align		4
.L_32:
        /*0018*/ 	.byte	0x04, 0x17
        /*001a*/ 	.short	(.L_34 - .L_33)
.L_33:
        /*001c*/ 	.word	0x00000000
        /*0020*/ 	.short	0x0003
        /*0022*/ 	.short	0x0018
        /*0024*/ 	.byte	0x00, 0xf5, 0x21, 0x00


	//----- nvinfo : EIATTR_KPARAM_INFO
	.align		4
.L_34:
        /*0028*/ 	.byte	0x04, 0x17
        /*002a*/ 	.short	(.L_36 - .L_35)
.L_35:
        /*002c*/ 	.word	0x00000000
        /*0030*/ 	.short	0x0002
        /*0032*/ 	.short	0x0010
        /*0034*/ 	.byte	0x00, 0xf5, 0x21, 0x00


	//----- nvinfo : EIATTR_KPARAM_INFO
	.align		4
.L_36:
        /*0038*/ 	.byte	0x04, 0x17
        /*003a*/ 	.short	(.L_38 - .L_37)
.L_37:
        /*003c*/ 	.word	0x00000000
        /*0040*/ 	.short	0x0001
        /*0042*/ 	.short	0x0008
        /*0044*/ 	.byte	0x00, 0xf5, 0x21, 0x00


	//----- nvinfo : EIATTR_KPARAM_INFO
	.align		4
.L_38:
        /*0048*/ 	.byte	0x04, 0x17
        /*004a*/ 	.short	(.L_40 - .L_39)
.L_39:
        /*004c*/ 	.word	0x00000000
        /*0050*/ 	.short	0x0000
        /*0052*/ 	.short	0x0000
        /*0054*/ 	.byte	0x00, 0xf0, 0x11, 0x00


	//----- nvinfo : EIATTR_SPARSE_MMA_MASK
	.align		4
.L_40:
        /*0058*/ 	.byte	0x03, 0x50
        /*005a*/ 	.short	0x0000


	//----- nvinfo : EIATTR_MAXREG_COUNT
	.align		4
        /*005c*/ 	.byte	0x03, 0x1b
        /*005e*/ 	.short	0x00ff


	//----- nvinfo : EIATTR_MERCURY_ISA_VERSION
	.align		4
        /*0060*/ 	.byte	0x03, 0x5f
        /*0062*/ 	.short	0x0101


	//----- nvinfo : EIATTR_VRC_CTA_INIT_COUNT
	.align		4
        /*0064*/ 	.byte	0x02, 0x4a
	.zero		1
	.zero		1


	//----- nvinfo : EIATTR_EXIT_INSTR_OFFSETS
	.align		4
        /*0068*/ 	.byte	0x04, 0x1c
        /*006a*/ 	.short	(.L_42 - .L_41)


	//   ....[0]....
.L_41:
        /*006c*/ 	.word	0x00000090


	//   ....[1]....
        /*0070*/ 	.word	0x00000180


	//----- nvinfo : EIATTR_CBANK_PARAM_SIZE
	.align		4
.L_42:
        /*0074*/ 	.byte	0x03, 0x19
        /*0076*/ 	.short	0x0024


	//----- nvinfo : EIATTR_PARAM_CBANK
	.align		4
        /*0078*/ 	.byte	0x04, 0x0a
        /*007a*/ 	.short	(.L_44 - .L_43)
	.align		4
.L_43:
        /*007c*/ 	.word	index@(.nv.constant0._Z3addiPfS_S_i)
        /*0080*/ 	.short	0x0380
        /*0082*/ 	.short	0x0024


	//----- nvinfo : EIATTR_SW_WAR
	.align		4
.L_44:
        /*0084*/ 	.byte	0x04, 0x36
        /*0086*/ 	.short	(.L_46 - .L_45)
.L_45:
        /*0088*/ 	.word	0x00000008
.L_46:


//--------------------- .nv.callgraph             --------------------------
	.section	.nv.callgraph,"",@"SHT_CUDA_CALLGRAPH"
	.align	4
	.sectionentsize	8
	.align		4
        /*0000*/ 	.word	0x00000000
	.align		4
        /*0004*/ 	.word	0xffffffff
	.align		4
        /*0008*/ 	.word	0x00000000
	.align		4
        /*000c*/ 	.word	0xfffffffe
	.align		4
        /*0010*/ 	.word	0x00000000
	.align		4
        /*0014*/ 	.word	0xfffffffd
	.align		4
        /*0018*/ 	.word	0x00000000
	.align		4
        /*001c*/ 	.word	0xfffffffc


//--------------------- .nv.constant3             --------------------------
	.section	.nv.constant3,"a",@progbits
	.align	4
.nv.constant3:
	.type		c_mem,@object
	.size		c_mem,(.L_0 - c_mem)
c_mem:
	.zero		65536
.L_0:


//--------------------- .text._Z9add_constiPfS_i  --------------------------
	.section	.text._Z9add_constiPfS_i,"ax",@progbits
	.align	128
        .global         _Z9add_constiPfS_i
        .type           _Z9add_constiPfS_i,@function
        .size           _Z9add_constiPfS_i,(.L_x_2 - _Z9add_constiPfS_i)
        .other          _Z9add_constiPfS_i,@"STO_CUDA_ENTRY STV_DEFAULT"
_Z9add_constiPfS_i:
.text._Z9add_constiPfS_i:
[----:B------:R-:W-:Y:S01]  /*0000*/  LDC R1, c[0x0][0x37c] ;  /* 0x0000df00ff017b82 */ /* 0x000fe20000000800 */
[----:B------:R-:W0:Y:S07]  /*0010*/  S2R R0, SR_TID.X ;  /* 0x0000000000007919 */ /* 0x000e2e0000002100 */
[----:B------:R-:W0:Y:S01]  /*0020*/  S2UR UR4, SR_CTAID.X ;  /* 0x00000000000479c3 */ /* 0x000e220000002500 */
[----:B------:R-:W1:Y:S01]  /*0030*/  LDCU UR6, c[0x0][0x380] ;  /* 0x00007000ff0677ac */ /* 0x000e620008000800 */
[----:B------:R-:W2:Y:S06]  /*0040*/  LDCU UR5, c[0x0][0x398] ;  /* 0x00007300ff0577ac */ /* 0x000eac0008000800 */
[----:B------:R-:W0:Y:S02]  /*0050*/  LDC R7, c[0x0][0x360] ;  /* 0x0000d800ff077b82 */ /* 0x000e240000000800 */
[----:B0-----:R-:W-:-:S02]  /*0060*/  IMAD R7, R7, UR4, R0 ;  /* 0x0000000407077c24 */ /* 0x001fc4000f8e0200 */
[----:B--2---:R-:W-:-:S03]  /*0070*/  IMAD R0, R0, UR5, RZ ;  /* 0x0000000500007c24 */ /* 0x004fc6000f8e02ff */
[----:B-1----:R-:W-:-:S13]  /*0080*/  ISETP.GE.AND P0, PT, R7, UR6, PT ;  /* 0x0000000607007c0c */ /* 0x002fda000bf06270 */
[----:B------:R-:W-:Y:S05]  /*0090*/  @P0 EXIT ;  /* 0x000000000000094d */ /* 0x000fea0003800000 */
[----:B------:R-:W0:Y:S01]  /*00a0*/  LDC.64 R2, c[0x0][0x388] ;  /* 0x0000e200ff027b82 */ /* 0x000e220000000a00 */
[----:B------:R-:W1:Y:S01]  /*00b0*/  LDCU.64 UR4, c[0x0][0x358] ;  /* 0x00006b00ff0477ac */ /* 0x000e620008000a00 */
[----:B------:R-:W-:-:S06]  /*00c0*/  SHF.L.U32 R0, R0, 0x2, RZ ;  /* 0x0000000200007819 */ /* 0x000fcc00000006ff */
[----:B------:R-:W2:Y:S01]  /*00d0*/  LDC.64 R4, c[0x0][0x390] ;  /* 0x0000e400ff047b82 */ /* 0x000ea20000000a00 */
[----:B0-----:R-:W-:-:S06]  /*00e0*/  IMAD.WIDE R2, R7, 0x4, R2 ;  /* 0x0000000407027825 */ /* 0x001fcc00078e0202 */
[----:B-1----:R-:W3:Y:S01]  /*00f0*/  LDG.E R2, desc[UR4][R2.64] ;  /* 0x0000000402027981 */ /* 0x002ee2000c1e1900 */
[----:B------:R-:W-:Y:S01]  /*0100*/  LOP3.LUT R0, R0, 0xfffc, RZ, 0xc0, !PT ;  /* 0x0000fffc00007812 */ /* 0x000fe200078ec0ff */
[----:B--2---:R-:W-:-:S03]  /*0110*/  IMAD.WIDE R4, R7, 0x4, R4 ;  /* 0x0000000407047825 */ /* 0x004fc600078e0204 */
[----:B------:R-:W3:Y:S02]  /*0120*/  LDC R9, c[0x3][R0] ;  /* 0x00c0000000097b82 */ /* 0x000ee40000000800 */
[----:B---3--:R-:W-:-:S05]  /*0130*/  FADD R9, R2, R9 ;  /* 0x0000000902097221 */ /* 0x008fca0000000000 */
[----:B------:R-:W-:Y:S01]  /*0140*/  STG.E desc[UR4][R4.64], R9 ;  /* 0x0000000904007986 */ /* 0x000fe2000c101904 */
[----:B------:R-:W-:Y:S05]  /*0150*/  EXIT ;  /* 0x000000000000794d */ /* 0x000fea0003800000 */
.L_x_0:
[----:B------:R-:W-:-:S00]  /*0160*/  BRA `(.L_x_0) ;  /* 0xfffffffc00fc7947 */ /* 0x000fc0000383ffff */
[----:B------:R-:W-:-:S00]  /*0170*/  NOP ;  /* 0x0000000000007918 */ /* 0x000fc00000000000 */
        /* <DEDUP_REMOVED lines=8> */
.L_x_2:


//--------------------- .text._Z3addiPfS_S_i      --------------------------
	.section	.text._Z3addiPfS_S_i,"ax",@progbits
	.align	128
        .global         _Z3addiPfS_S_i
        .type           _Z3addiPfS_S_i,@function
        .size           _Z3addiPfS_S_i,(.L_x_3 - _Z3addiPfS_S_i)
        .other          _Z3addiPfS_S_i,@"STO_CUDA_ENTRY STV_DEFAULT"
_Z3addiPfS_S_i:
.text._Z3addiPfS_S_i:
        /* <DEDUP_REMOVED lines=12> */
[----:B------:R-:W-:Y:S01]  /*00c0*/  SHF.L.U32 R0, R0, 0x2, RZ ;  /* 0x0000000200007819 */ /* 0x000fe200000006ff */
[----:B------:R-:W2:Y:S03]  /*00d0*/  LDCU.64 UR4, c[0x0][0x358] ;  /* 0x00006b00ff0477ac */ /* 0x000ea60008000a00 */
[----:B------:R-:W-:Y:S02]  /*00e0*/  LOP3.LUT R0, R0, 0xfffc, RZ, 0xc0, !PT ;  /* 0x0000fffc00007812 */ /* 0x000fe400078ec0ff */
[----:B------:R-:W3:Y:S02]  /*00f0*/  LDC.64 R4, c[0x0][0x398] ;  /* 0x0000e600ff047b82 */ /* 0x000ee40000000a00 */
[----:B-1----:R-:W-:-:S04]  /*0100*/  IADD3 R6, P0, PT, R0, UR6, RZ ;  /* 0x0000000600067c10 */ /* 0x002fc8000ff1e0ff */
[----:B------:R-:W-:Y:S01]  /*0110*/  IADD3.X R7, PT, PT, RZ, UR7, RZ, P0, !PT ;  /* 0x00000007ff077c10 */ /* 0x000fe200087fe4ff */
[----:B0-----:R-:W-:-:S05]  /*0120*/  IMAD.WIDE R2, R9, 0x4, R2 ;  /* 0x0000000409027825 */ /* 0x001fca00078e0202 */
[----:B--2---:R-:W2:Y:S04]  /*0130*/  LDG.E R7, desc[UR4][R6.64] ;  /* 0x0000000406077981 */ /* 0x004ea8000c1e1900 */
[----:B------:R-:W2:Y:S01]  /*0140*/  LDG.E R2, desc[UR4][R2.64] ;  /* 0x0000000402027981 */ /* 0x000ea2000c1e1900 */
[----:B---3--:R-:W-:-:S04]  /*0150*/  IMAD.WIDE R4, R9, 0x4, R4 ;  /* 0x0000000409047825 */ /* 0x008fc800078e0204 */
[----:B--2---:R-:W-:-:S05]  /*0160*/  FADD R9, R2, R7 ;  /* 0x0000000702097221 */ /* 0x004fca0000000000 */
[----:B------:R-:W-:Y:S01]  /*0170*/  STG.E desc[UR4][R4.64], R9 ;  /* 0x0000000904007986 */ /* 0x000fe2000c101904 */
[----:B------:R-:W-:Y:S05]  /*0180*/  EXIT ;  /* 0x000000000000794d */ /* 0x000fea0003800000 */
.L_x_1:
        /* <DEDUP_REMOVED lines=15> */
.L_x_3:


//--------------------- .nv.shared.reserved.0     --------------------------
	.section	.nv.shared.reserved.0,"aw",@nobits
	.weak		__nv_reservedSMEM_offset_0_alias
	.size		__nv_reservedSMEM_offset_0_alias, 0, 64
	.other		__nv_reservedSMEM_offset_0_alias,@"STO_CUDA_RESERVED_SHARED STV_DEFAULT"
__nv_reservedSMEM_offset_0_alias:
	.zero		0
	.zero		64


//--------------------- .nv.constant0._Z9add_constiPfS_i --------------------------
	.section	.nv.constant0._Z9add_constiPfS_i,"a",@progbits
	.sectionflags	@""
	.align	4
.nv.constant0._Z9add_constiPfS_i:
	.zero		924


//--------------------- .nv.constant0._Z3addiPfS_S_i --------------------------
	.section	.nv.constant0._Z3addiPfS_S_i,"a",@progbits
	.sectionflags	@""
	.align	4
.nv.constant0._Z3addiPfS_S_i:
	.zero		932


//--------------------- SYMBOLS --------------------------

	.type		.nv.reservedSmem.offset0,@object
	.size		.nv.reservedSmem.offset0,0x4
